//
// Generated by NVIDIA NVVM Compiler
//
// Compiler Build ID: CL-36424714
// Cuda compilation tools, release 13.0, V13.0.88
// Based on NVVM 20.0.0
//

.version 9.0
.target sm_100
.address_size 64

	// .globl	_Z13csrmul_kernelPiS_PfiS0_S0_

.visible .entry _Z13csrmul_kernelPiS_PfiS0_S0_(
	.param .u64 .ptr .align 1 _Z13csrmul_kernelPiS_PfiS0_S0__param_0,
	.param .u64 .ptr .align 1 _Z13csrmul_kernelPiS_PfiS0_S0__param_1,
	.param .u64 .ptr .align 1 _Z13csrmul_kernelPiS_PfiS0_S0__param_2,
	.param .u32 _Z13csrmul_kernelPiS_PfiS0_S0__param_3,
	.param .u64 .ptr .align 1 _Z13csrmul_kernelPiS_PfiS0_S0__param_4,
	.param .u64 .ptr .align 1 _Z13csrmul_kernelPiS_PfiS0_S0__param_5
)
{
	.reg .pred 	%p<11>;
	.reg .b32 	%r<43>;
	.reg .b32 	%f<70>;
	.reg .b64 	%rd<70>;

	ld.param.u64 	%rd12, [_Z13csrmul_kernelPiS_PfiS0_S0__param_0];
	ld.param.u64 	%rd13, [_Z13csrmul_kernelPiS_PfiS0_S0__param_1];
	ld.param.u64 	%rd14, [_Z13csrmul_kernelPiS_PfiS0_S0__param_2];
	ld.param.u32 	%r15, [_Z13csrmul_kernelPiS_PfiS0_S0__param_3];
	ld.param.u64 	%rd16, [_Z13csrmul_kernelPiS_PfiS0_S0__param_4];
	ld.param.u64 	%rd15, [_Z13csrmul_kernelPiS_PfiS0_S0__param_5];
	cvta.to.global.u64 	%rd1, %rd16;
	mov.u32 	%r16, %ctaid.x;
	mov.u32 	%r17, %ntid.x;
	mov.u32 	%r18, %tid.x;
	mad.lo.s32 	%r1, %r16, %r17, %r18;
	setp.ge.s32 	%p1, %r1, %r15;
	@%p1 bra 	$L__BB0_14;
	cvta.to.global.u64 	%rd17, %rd15;
	cvta.to.global.u64 	%rd18, %rd12;
	cvta.to.global.u64 	%rd2, %rd14;
	cvta.to.global.u64 	%rd3, %rd13;
	mul.wide.s32 	%rd19, %r1, 4;
	add.s64 	%rd20, %rd18, %rd19;
	ld.global.u32 	%r19, [%rd20];
	ld.global.u32 	%r2, [%rd20+4];
	add.s64 	%rd4, %rd17, %rd19;
	ld.global.f32 	%f1, [%rd4];
	sub.s32 	%r3, %r2, %r19;
	cvt.s64.s32 	%rd5, %r19;
	setp.lt.s32 	%p2, %r3, 1;
	mov.f32 	%f69, 0f00000000;
	@%p2 bra 	$L__BB0_13;
	cvt.u32.u64 	%r21, %rd5;
	and.b32  	%r4, %r3, 7;
	sub.s32 	%r22, %r21, %r2;
	setp.gt.u32 	%p3, %r22, -8;
	mov.f32 	%f69, 0f00000000;
	mov.b32 	%r41, 0;
	@%p3 bra 	$L__BB0_5;
	and.b32  	%r41, %r3, 2147483640;
	neg.s32 	%r39, %r41;
	shl.b64 	%rd21, %rd5, 2;
	add.s64 	%rd22, %rd21, 16;
	add.s64 	%rd69, %rd2, %rd22;
	add.s64 	%rd68, %rd3, %rd22;
	mov.f32 	%f69, 0f00000000;
$L__BB0_4:
	.pragma "nounroll";
	ld.global.f32 	%f18, [%rd69+-16];
	ld.global.u32 	%r23, [%rd68+-16];
	mul.wide.s32 	%rd23, %r23, 4;
	add.s64 	%rd24, %rd1, %rd23;
	ld.global.f32 	%f19, [%rd24];
	fma.rn.f32 	%f20, %f18, %f19, %f69;
	ld.global.f32 	%f21, [%rd69+-12];
	ld.global.u32 	%r24, [%rd68+-12];
	mul.wide.s32 	%rd25, %r24, 4;
	add.s64 	%rd26, %rd1, %rd25;
	ld.global.f32 	%f22, [%rd26];
	fma.rn.f32 	%f23, %f21, %f22, %f20;
	ld.global.f32 	%f24, [%rd69+-8];
	ld.global.u32 	%r25, [%rd68+-8];
	mul.wide.s32 	%rd27, %r25, 4;
	add.s64 	%rd28, %rd1, %rd27;
	ld.global.f32 	%f25, [%rd28];
	fma.rn.f32 	%f26, %f24, %f25, %f23;
	ld.global.f32 	%f27, [%rd69+-4];
	ld.global.u32 	%r26, [%rd68+-4];
	mul.wide.s32 	%rd29, %r26, 4;
	add.s64 	%rd30, %rd1, %rd29;
	ld.global.f32 	%f28, [%rd30];
	fma.rn.f32 	%f29, %f27, %f28, %f26;
	ld.global.f32 	%f30, [%rd69];
	ld.global.u32 	%r27, [%rd68];
	mul.wide.s32 	%rd31, %r27, 4;
	add.s64 	%rd32, %rd1, %rd31;
	ld.global.f32 	%f31, [%rd32];
	fma.rn.f32 	%f32, %f30, %f31, %f29;
	ld.global.f32 	%f33, [%rd69+4];
	ld.global.u32 	%r28, [%rd68+4];
	mul.wide.s32 	%rd33, %r28, 4;
	add.s64 	%rd34, %rd1, %rd33;
	ld.global.f32 	%f34, [%rd34];
	fma.rn.f32 	%f35, %f33, %f34, %f32;
	ld.global.f32 	%f36, [%rd69+8];
	ld.global.u32 	%r29, [%rd68+8];
	mul.wide.s32 	%rd35, %r29, 4;
	add.s64 	%rd36, %rd1, %rd35;
	ld.global.f32 	%f37, [%rd36];
	fma.rn.f32 	%f38, %f36, %f37, %f35;
	ld.global.f32 	%f39, [%rd69+12];
	ld.global.u32 	%r30, [%rd68+12];
	mul.wide.s32 	%rd37, %r30, 4;
	add.s64 	%rd38, %rd1, %rd37;
	ld.global.f32 	%f40, [%rd38];
	fma.rn.f32 	%f69, %f39, %f40, %f38;
	add.s32 	%r39, %r39, 8;
	add.s64 	%rd69, %rd69, 32;
	add.s64 	%rd68, %rd68, 32;
	setp.ne.s32 	%p4, %r39, 0;
	@%p4 bra 	$L__BB0_4;
$L__BB0_5:
	setp.eq.s32 	%p5, %r4, 0;
	@%p5 bra 	$L__BB0_13;
	and.b32  	%r10, %r3, 3;
	setp.lt.u32 	%p6, %r4, 4;
	@%p6 bra 	$L__BB0_8;
	cvt.u64.u32 	%rd39, %r41;
	add.s64 	%rd40, %rd39, %rd5;
	shl.b64 	%rd41, %rd40, 2;
	add.s64 	%rd42, %rd2, %rd41;
	ld.global.f32 	%f42, [%rd42];
	add.s64 	%rd43, %rd3, %rd41;
	ld.global.u32 	%r31, [%rd43];
	mul.wide.s32 	%rd44, %r31, 4;
	add.s64 	%rd45, %rd1, %rd44;
	ld.global.f32 	%f43, [%rd45];
	fma.rn.f32 	%f44, %f42, %f43, %f69;
	ld.global.f32 	%f45, [%rd42+4];
	ld.global.u32 	%r32, [%rd43+4];
	mul.wide.s32 	%rd46, %r32, 4;
	add.s64 	%rd47, %rd1, %rd46;
	ld.global.f32 	%f46, [%rd47];
	fma.rn.f32 	%f47, %f45, %f46, %f44;
	ld.global.f32 	%f48, [%rd42+8];
	ld.global.u32 	%r33, [%rd43+8];
	mul.wide.s32 	%rd48, %r33, 4;
	add.s64 	%rd49, %rd1, %rd48;
	ld.global.f32 	%f49, [%rd49];
	fma.rn.f32 	%f50, %f48, %f49, %f47;
	ld.global.f32 	%f51, [%rd42+12];
	ld.global.u32 	%r34, [%rd43+12];
	mul.wide.s32 	%rd50, %r34, 4;
	add.s64 	%rd51, %rd1, %rd50;
	ld.global.f32 	%f52, [%rd51];
	fma.rn.f32 	%f69, %f51, %f52, %f50;
	add.s32 	%r41, %r41, 4;
$L__BB0_8:
	setp.eq.s32 	%p7, %r10, 0;
	@%p7 bra 	$L__BB0_13;
	setp.eq.s32 	%p8, %r10, 1;
	@%p8 bra 	$L__BB0_11;
	cvt.u64.u32 	%rd52, %r41;
	add.s64 	%rd53, %rd52, %rd5;
	shl.b64 	%rd54, %rd53, 2;
	add.s64 	%rd55, %rd2, %rd54;
	ld.global.f32 	%f54, [%rd55];
	add.s64 	%rd56, %rd3, %rd54;
	ld.global.u32 	%r35, [%rd56];
	mul.wide.s32 	%rd57, %r35, 4;
	add.s64 	%rd58, %rd1, %rd57;
	ld.global.f32 	%f55, [%rd58];
	fma.rn.f32 	%f56, %f54, %f55, %f69;
	ld.global.f32 	%f57, [%rd55+4];
	ld.global.u32 	%r36, [%rd56+4];
	mul.wide.s32 	%rd59, %r36, 4;
	add.s64 	%rd60, %rd1, %rd59;
	ld.global.f32 	%f58, [%rd60];
	fma.rn.f32 	%f69, %f57, %f58, %f56;
	add.s32 	%r41, %r41, 2;
$L__BB0_11:
	and.b32  	%r37, %r3, 1;
	setp.eq.b32 	%p9, %r37, 1;
	not.pred 	%p10, %p9;
	@%p10 bra 	$L__BB0_13;
	cvt.u64.u32 	%rd61, %r41;
	add.s64 	%rd62, %rd61, %rd5;
	shl.b64 	%rd63, %rd62, 2;
	add.s64 	%rd64, %rd2, %rd63;
	ld.global.f32 	%f59, [%rd64];
	add.s64 	%rd65, %rd3, %rd63;
	ld.global.u32 	%r38, [%rd65];
	mul.wide.s32 	%rd66, %r38, 4;
	add.s64 	%rd67, %rd1, %rd66;
	ld.global.f32 	%f60, [%rd67];
	fma.rn.f32 	%f69, %f59, %f60, %f69;
$L__BB0_13:
	add.f32 	%f61, %f1, %f69;
	st.global.f32 	[%rd4], %f61;
$L__BB0_14:
	ret;

}


// ===== COMPILED SASS (sm_100) =====

	.target	sm_100

	.elftype	@"ET_EXEC"


//--------------------- .note.nv.tkinfo           --------------------------
	.section	.note.nv.tkinfo,"",@"SHT_NOTE"
	.sectionflags	@"SHF_NOTE_NV_TKINFO"
	.tkinfo
        /*0018*/ 	.word	0x00000002
        /*0030*/ 	.string	""
        /*0030*/ 	.string	"ptxas"
        /*0030*/ 	.string	"Cuda compilation tools, release 13.0, V13.0.88"
        /*0030*/ 	.string	"Build cuda_13.0.r13.0/compiler.36424714_0"
        /*0030*/ 	.string	"-arch sm_100 -m 64 "



//--------------------- .note.nv.cuinfo           --------------------------
	.section	.note.nv.cuinfo,"",@"SHT_NOTE"
	.sectionflags	@"SHF_NOTE_NV_CUINFO"
        /*0018*/ 	.short	0x0002
        /*001a*/ 	.short	0x0064
        /*001c*/ 	.short	0x0082
	.zero		2


//--------------------- .nv.info                  --------------------------
	.section	.nv.info,"",@"SHT_CUDA_INFO"
	.align	4


	//----- nvinfo : EIATTR_REGCOUNT
	.align		4
        /*0000*/ 	.byte	0x04, 0x2f
        /*0002*/ 	.short	(.L_1 - .L_0)
	.align		4
.L_0:
        /*0004*/ 	.word	index@(_Z13csrmul_kernelPiS_PfiS0_S0_)
        /*0008*/ 	.word	0x00000020


	//----- nvinfo : EIATTR_FRAME_SIZE
	.align		4
.L_1:
        /*000c*/ 	.byte	0x04, 0x11
        /*000e*/ 	.short	(.L_3 - .L_2)
	.align		4
.L_2:
        /*0010*/ 	.word	index@(_Z13csrmul_kernelPiS_PfiS0_S0_)
        /*0014*/ 	.word	0x00000000


	//----- nvinfo : EIATTR_MIN_STACK_SIZE
	.align		4
.L_3:
        /*0018*/ 	.byte	0x04, 0x12
        /*001a*/ 	.short	(.L_5 - .L_4)
	.align		4
.L_4:
        /*001c*/ 	.word	index@(_Z13csrmul_kernelPiS_PfiS0_S0_)
        /*0020*/ 	.word	0x00000000
.L_5:


//--------------------- .nv.compat                --------------------------
	.section	.nv.compat,"",@"SHT_CUDA_COMPAT_INFO"
	.align	4
        /*0000*/ 	.byte	0x02, 0x09, 0x00, 0x00, 0x02, 0x02, 0x01, 0x00, 0x02, 0x05, 0x05, 0x00, 0x03, 0x07, 0x01, 0x01
        /*0010*/ 	.byte	0x02, 0x03, 0x00, 0x00, 0x02, 0x06, 0x01, 0x00, 0x04, 0x0b, 0x08, 0x00, 0x09, 0x00, 0x00, 0x00
        /*0020*/ 	.byte	0x00, 0x00, 0x00, 0x00


//--------------------- .nv.info._Z13csrmul_kernelPiS_PfiS0_S0_ --------------------------
	.section	.nv.info._Z13csrmul_kernelPiS_PfiS0_S0_,"",@"SHT_CUDA_INFO"
	.sectionflags	@""
	.align	4


	//----- nvinfo : EIATTR_CUDA_API_VERSION
	.align		4
        /*0000*/ 	.byte	0x04, 0x37
        /*0002*/ 	.short	(.L_7 - .L_6)
.L_6:
        /*0004*/ 	.word	0x00000082


	//----- nvinfo : EIATTR_KPARAM_INFO
	.align		4
.L_7:
        /*0008*/ 	.byte	0x04, 0x17
        /*000a*/ 	.short	(.L_9 - .L_8)
.L_8:
        /*000c*/ 	.word	0x00000000
        /*0010*/ 	.short	0x0005
        /*0012*/ 	.short	0x0028
        /*0014*/ 	.byte	0x00, 0xf5, 0x21, 0x00


	//----- nvinfo : EIATTR_KPARAM_INFO
	.align		4
.L_9:
        /*0018*/ 	.byte	0x04, 0x17
        /*001a*/ 	.short	(.L_11 - .L_10)
.L_10:
        /*001c*/ 	.word	0x00000000
        /*0020*/ 	.short	0x0004
        /*0022*/ 	.short	0x0020
        /*0024*/ 	.byte	0x00, 0xf5, 0x21, 0x00


	//----- nvinfo : EIATTR_KPARAM_INFO
	.align		4
.L_11:
        /*0028*/ 	.byte	0x04, 0x17
        /*002a*/ 	.short	(.L_13 - .L_12)
.L_12:
        /*002c*/ 	.word	0x00000000
        /*0030*/ 	.short	0x0003
        /*0032*/ 	.short	0x0018
        /*0034*/ 	.byte	0x00, 0xf0, 0x11, 0x00


	//----- nvinfo : EIATTR_KPARAM_INFO
	.align		4
.L_13:
        /*0038*/ 	.byte	0x04, 0x17
        /*003a*/ 	.short	(.L_15 - .L_14)
.L_14:
        /*003c*/ 	.word	0x00000000
        /*0040*/ 	.short	0x0002
        /*0042*/ 	.short	0x0010
        /*0044*/ 	.byte	0x00, 0xf5, 0x21, 0x00


	//----- nvinfo : EIATTR_KPARAM_INFO
	.align		4
.L_15:
        /*0048*/ 	.byte	0x04, 0x17
        /*004a*/ 	.short	(.L_17 - .L_16)
.L_16:
        /*004c*/ 	.word	0x00000000
        /*0050*/ 	.short	0x0001
        /*0052*/ 	.short	0x0008
        /*0054*/ 	.byte	0x00, 0xf5, 0x21, 0x00


	//----- nvinfo : EIATTR_KPARAM_INFO
	.align		4
.L_17:
        /*0058*/ 	.byte	0x04, 0x17
        /*005a*/ 	.short	(.L_19 - .L_18)
.L_18:
        /*005c*/ 	.word	0x00000000
        /*0060*/ 	.short	0x0000
        /*0062*/ 	.short	0x0000
        /*0064*/ 	.byte	0x00, 0xf5, 0x21, 0x00


	//----- nvinfo : EIATTR_SPARSE_MMA_MASK
	.align		4
.L_19:
        /*0068*/ 	.byte	0x03, 0x50
        /*006a*/ 	.short	0x0000


	//----- nvinfo : EIATTR_MAXREG_COUNT
	.align		4
        /*006c*/ 	.byte	0x03, 0x1b
        /*006e*/ 	.short	0x00ff


	//----- nvinfo : EIATTR_MERCURY_ISA_VERSION
	.align		4
        /*0070*/ 	.byte	0x03, 0x5f
        /*0072*/ 	.short	0x0101


	//----- nvinfo : EIATTR_VRC_CTA_INIT_COUNT
	.align		4
        /*0074*/ 	.byte	0x02, 0x4a
	.zero		1
	.zero		1


	//----- nvinfo : EIATTR_EXIT_INSTR_OFFSETS
	.align		4
        /*0078*/ 	.byte	0x04, 0x1c
        /*007a*/ 	.short	(.L_21 - .L_20)


	//   ....[0]....
.L_20:
        /*007c*/ 	.word	0x00000070


	//   ....[1]....
        /*0080*/ 	.word	0x00000b40


	//----- nvinfo : EIATTR_CRS_STACK_SIZE
	.align		4
.L_21:
        /*0084*/ 	.byte	0x04, 0x1e
        /*0086*/ 	.short	(.L_23 - .L_22)
.L_22:
        /*0088*/ 	.word	0x00000000


	//----- nvinfo : EIATTR_CBANK_PARAM_SIZE
	.align		4
.L_23:
        /*008c*/ 	.byte	0x03, 0x19
        /*008e*/ 	.short	0x0030


	//----- nvinfo : EIATTR_PARAM_CBANK
	.align		4
        /*0090*/ 	.byte	0x04, 0x0a
        /*0092*/ 	.short	(.L_25 - .L_24)
	.align		4
.L_24:
        /*0094*/ 	.word	index@(.nv.constant0._Z13csrmul_kernelPiS_PfiS0_S0_)
        /*0098*/ 	.short	0x0380
        /*009a*/ 	.short	0x0030


	//----- nvinfo : EIATTR_SW_WAR
	.align		4
.L_25:
        /*009c*/ 	.byte	0x04, 0x36
        /*009e*/ 	.short	(.L_27 - .L_26)
.L_26:
        /*00a0*/ 	.word	0x00000008
.L_27:


//--------------------- .nv.callgraph             --------------------------
	.section	.nv.callgraph,"",@"SHT_CUDA_CALLGRAPH"
	.align	4
	.sectionentsize	8
	.align		4
        /*0000*/ 	.word	0x00000000
	.align		4
        /*0004*/ 	.word	0xffffffff
	.align		4
        /*0008*/ 	.word	0x00000000
	.align		4
        /*000c*/ 	.word	0xfffffffe
	.align		4
        /*0010*/ 	.word	0x00000000
	.align		4
        /*0014*/ 	.word	0xfffffffd
	.align		4
        /*0018*/ 	.word	0x00000000
	.align		4
        /*001c*/ 	.word	0xfffffffc


//--------------------- .text._Z13csrmul_kernelPiS_PfiS0_S0_ --------------------------
	.section	.text._Z13csrmul_kernelPiS_PfiS0_S0_,"ax",@progbits
	.align	128
        .global         _Z13csrmul_kernelPiS_PfiS0_S0_
        .type           _Z13csrmul_kernelPiS_PfiS0_S0_,@function
        .size           _Z13csrmul_kernelPiS_PfiS0_S0_,(.L_x_10 - _Z13csrmul_kernelPiS_PfiS0_S0_)
        .other          _Z13csrmul_kernelPiS_PfiS0_S0_,@"STO_CUDA_ENTRY STV_DEFAULT"
_Z13csrmul_kernelPiS_PfiS0_S0_:
.text._Z13csrmul_kernelPiS_PfiS0_S0_:
[----:B------:R-:W-:Y:S01]  /*0000*/  LDC R1, c[0x0][0x37c] ;  /* 0x0000df00ff017b82 */ /* 0x000fe20000000800 */
[----:B------:R-:W0:Y:S07]  /*0010*/  S2R R0, SR_TID.X ;  /* 0x0000000000007919 */ /* 0x000e2e0000002100 */
[----:B------:R-:W0:Y:S01]  /*0020*/  S2UR UR4, SR_CTAID.X ;  /* 0x00000000000479c3 */ /* 0x000e220000002500 */
[----:B------:R-:W1:Y:S07]  /*0030*/  LDCU UR5, c[0x0][0x398] ;  /* 0x00007300ff0577ac */ /* 0x000e6e0008000800 */
[----:B------:R-:W0:Y:S02]  /*0040*/  LDC R7, c[0x0][0x360] ;  /* 0x0000d800ff077b82 */ /* 0x000e240000000800 */
[----:B0-----:R-:W-:-:S05]  /*0050*/  IMAD R7, R7, UR4, R0 ;  /* 0x0000000407077c24 */ /* 0x001fca000f8e0200 */
[----:B-1----:R-:W-:-:S13]  /*0060*/  ISETP.GE.AND P0, PT, R7, UR5, PT ;  /* 0x0000000507007c0c */ /* 0x002fda000bf06270 */
[----:B------:R-:W-:Y:S05]  /*0070*/  @P0 EXIT ;  /* 0x000000000000094d */ /* 0x000fea0003800000 */
[----:B------:R-:W0:Y:S01]  /*0080*/  LDC.64 R4, c[0x0][0x380] ;  /* 0x0000e000ff047b82 */ /* 0x000e220000000a00 */
[----:B------:R-:W1:Y:S07]  /*0090*/  LDCU.64 UR4, c[0x0][0x358] ;  /* 0x00006b00ff0477ac */ /* 0x000e6e0008000a00 */
[----:B------:R-:W2:Y:S01]  /*00a0*/  LDC.64 R2, c[0x0][0x3a8] ;  /* 0x0000ea00ff027b82 */ /* 0x000ea20000000a00 */
[----:B0-----:R-:W-:-:S05]  /*00b0*/  IMAD.WIDE R4, R7, 0x4, R4 ;  /* 0x0000000407047825 */ /* 0x001fca00078e0204 */
[----:B-1----:R-:W3:Y:S04]  /*00c0*/  LDG.E R0, desc[UR4][R4.64] ;  /* 0x0000000404007981 */ /* 0x002ee8000c1e1900 */
[----:B------:R-:W3:Y:S01]  /*00d0*/  LDG.E R9, desc[UR4][R4.64+0x4] ;  /* 0x0000040404097981 */ /* 0x000ee2000c1e1900 */
[----:B--2---:R-:W-:-:S05]  /*00e0*/  IMAD.WIDE R2, R7, 0x4, R2 ;  /* 0x0000000407027825 */ /* 0x004fca00078e0202 */
[----:B------:R0:W5:Y:S01]  /*00f0*/  LDG.E R18, desc[UR4][R2.64] ;  /* 0x0000000402127981 */ /* 0x000162000c1e1900 */
[----:B------:R-:W-:Y:S01]  /*0100*/  BSSY.RECONVERGENT B0, `(.L_x_0) ;  /* 0x00000a1000007945 */ /* 0x000fe20003800200 */
[----:B------:R-:W-:Y:S02]  /*0110*/  IMAD.MOV.U32 R15, RZ, RZ, RZ ;  /* 0x000000ffff0f7224 */ /* 0x000fe400078e00ff */
[----:B---3--:R-:W-:-:S05]  /*0120*/  IMAD.IADD R19, R9, 0x1, -R0 ;  /* 0x0000000109137824 */ /* 0x008fca00078e0a00 */
[----:B------:R-:W-:-:S13]  /*0130*/  ISETP.GE.AND P0, PT, R19, 0x1, PT ;  /* 0x000000011300780c */ /* 0x000fda0003f06270 */
[----:B0-----:R-:W-:Y:S05]  /*0140*/  @!P0 BRA `(.L_x_1) ;  /* 0x0000000800708947 */ /* 0x001fea0003800000 */
[----:B------:R-:W-:Y:S01]  /*0150*/  IADD3 R9, PT, PT, R0, -R9, RZ ;  /* 0x8000000900097210 */ /* 0x000fe20007ffe0ff */
[----:B------:R-:W-:Y:S01]  /*0160*/  BSSY.RECONVERGENT B1, `(.L_x_2) ;  /* 0x0000045000017945 */ /* 0x000fe20003800200 */
[----:B------:R-:W-:Y:S01]  /*0170*/  LOP3.LUT R24, R19, 0x7, RZ, 0xc0, !PT ;  /* 0x0000000713187812 */ /* 0x000fe200078ec0ff */
[----:B------:R-:W-:Y:S01]  /*0180*/  IMAD.MOV.U32 R15, RZ, RZ, RZ ;  /* 0x000000ffff0f7224 */ /* 0x000fe200078e00ff */
[----:B------:R-:W-:Y:S01]  /*0190*/  ISETP.GT.U32.AND P1, PT, R9, -0x8, PT ;  /* 0xfffffff80900780c */ /* 0x000fe20003f24070 */
[----:B------:R-:W-:Y:S01]  /*01a0*/  IMAD.MOV.U32 R23, RZ, RZ, RZ ;  /* 0x000000ffff177224 */ /* 0x000fe200078e00ff */
[----:B------:R-:W-:Y:S02]  /*01b0*/  ISETP.NE.AND P0, PT, R24, RZ, PT ;  /* 0x000000ff1800720c */ /* 0x000fe40003f05270 */
[----:B------:R-:W-:-:S09]  /*01c0*/  SHF.R.S32.HI R21, RZ, 0x1f, R0 ;  /* 0x0000001fff157819 */ /* 0x000fd20000011400 */
[----:B------:R-:W-:Y:S05]  /*01d0*/  @P1 BRA `(.L_x_3) ;  /* 0x0000000000f41947 */ /* 0x000fea0003800000 */
[----:B------:R-:W0:Y:S01]  /*01e0*/  LDCU.64 UR6, c[0x0][0x390] ;  /* 0x00007200ff0677ac */ /* 0x000e220008000a00 */
[C---:B------:R-:W-:Y:S01]  /*01f0*/  LEA R4, P1, R0.reuse, 0x10, 0x2 ;  /* 0x0000001000047811 */ /* 0x040fe200078210ff */
[----:B------:R-:W-:Y:S01]  /*0200*/  HFMA2 R15, -RZ, RZ, 0, 0 ;  /* 0x00000000ff0f7431 */ /* 0x000fe200000001ff */
[----:B------:R-:W-:Y:S01]  /*0210*/  LOP3.LUT R23, R19, 0x7ffffff8, RZ, 0xc0, !PT ;  /* 0x7ffffff813177812 */ /* 0x000fe200078ec0ff */
[----:B------:R-:W1:Y:S01]  /*0220*/  LDCU.64 UR8, c[0x0][0x388] ;  /* 0x00007100ff0877ac */ /* 0x000e620008000a00 */
[----:B------:R-:W-:-:S03]  /*0230*/  LEA.HI.X R5, R0, RZ, R21, 0x2, P1 ;  /* 0x000000ff00057211 */ /* 0x000fc600008f1415 */
[----:B------:R-:W-:Y:S01]  /*0240*/  IMAD.MOV R20, RZ, RZ, -R23 ;  /* 0x000000ffff147224 */ /* 0x000fe200078e0a17 */
[C---:B0-----:R-:W-:Y:S02]  /*0250*/  IADD3 R10, P2, PT, R4.reuse, UR6, RZ ;  /* 0x00000006040a7c10 */ /* 0x041fe4000ff5e0ff */
[----:B-1----:R-:W-:Y:S02]  /*0260*/  IADD3 R4, P1, PT, R4, UR8, RZ ;  /* 0x0000000804047c10 */ /* 0x002fe4000ff3e0ff */
[C---:B------:R-:W-:Y:S02]  /*0270*/  IADD3.X R25, PT, PT, R5.reuse, UR7, RZ, P2, !PT ;  /* 0x0000000705197c10 */ /* 0x040fe400097fe4ff */
[----:B------:R-:W-:-:S09]  /*0280*/  IADD3.X R5, PT, PT, R5, UR9, RZ, P1, !PT ;  /* 0x0000000905057c10 */ /* 0x000fd20008ffe4ff */
.L_x_4:
[----:B------:R-:W2:Y:S01]  /*0290*/  LDG.E R7, desc[UR4][R4.64+-0x10] ;  /* 0xfffff00404077981 */ /* 0x000ea2000c1e1900 */
[----:B------:R-:W2:Y:S03]  /*02a0*/  LDC.64 R8, c[0x0][0x3a0] ;  /* 0x0000e800ff087b82 */ /* 0x000ea60000000a00 */
[----:B------:R-:W3:Y:S04]  /*02b0*/  LDG.E R11, desc[UR4][R4.64+-0xc] ;  /* 0xfffff404040b7981 */ /* 0x000ee8000c1e1900 */
[----:B------:R-:W4:Y:S04]  /*02c0*/  LDG.E R13, desc[UR4][R4.64+-0x8] ;  /* 0xfffff804040d7981 */ /* 0x000f28000c1e1900 */
[----:B------:R-:W4:Y:S04]  /*02d0*/  LDG.E R17, desc[UR4][R4.64+-0x4] ;  /* 0xfffffc0404117981 */ /* 0x000f28000c1e1900 */
[----:B------:R-:W4:Y:S04]  /*02e0*/  LDG.E R29, desc[UR4][R4.64+0x4] ;  /* 0x00000404041d7981 */ /* 0x000f28000c1e1900 */
[----:B------:R-:W4:Y:S01]  /*02f0*/  LDG.E R27, desc[UR4][R4.64+0xc] ;  /* 0x00000c04041b7981 */ /* 0x000f22000c1e1900 */
[----:B--2---:R-:W-:-:S05]  /*0300*/  IMAD.WIDE R6, R7, 0x4, R8 ;  /* 0x0000000407067825 */ /* 0x004fca00078e0208 */
[----:B------:R0:W2:Y:S02]  /*0310*/  LDG.E R14, desc[UR4][R6.64] ;  /* 0x00000004060e7981 */ /* 0x0000a4000c1e1900 */
[----:B0-----:R-:W-:Y:S01]  /*0320*/  IMAD.MOV.U32 R6, RZ, RZ, R10 ;  /* 0x000000ffff067224 */ /* 0x001fe200078e000a */
[----:B------:R-:W-:Y:S01]  /*0330*/  MOV R7, R25 ;  /* 0x0000001900077202 */ /* 0x000fe20000000f00 */
[--C-:B---3--:R-:W-:Y:S01]  /*0340*/  IMAD.WIDE R10, R11, 0x4, R8.reuse ;  /* 0x000000040b0a7825 */ /* 0x108fe200078e0208 */
[----:B------:R-:W3:Y:S04]  /*0350*/  LDG.E R25, desc[UR4][R4.64] ;  /* 0x0000000404197981 */ /* 0x000ee8000c1e1900 */
[----:B------:R-:W2:Y:S01]  /*0360*/  LDG.E R26, desc[UR4][R6.64+-0x10] ;  /* 0xfffff004061a7981 */ /* 0x000ea2000c1e1900 */
[----:B----4-:R-:W-:-:S03]  /*0370*/  IMAD.WIDE R12, R13, 0x4, R8 ;  /* 0x000000040d0c7825 */ /* 0x010fc600078e0208 */
[----:B------:R-:W4:Y:S04]  /*0380*/  LDG.E R10, desc[UR4][R10.64] ;  /* 0x000000040a0a7981 */ /* 0x000f28000c1e1900 */
[----:B------:R-:W4:Y:S04]  /*0390*/  LDG.E R16, desc[UR4][R6.64+-0xc] ;  /* 0xfffff40406107981 */ /* 0x000f28000c1e1900 */
[----:B------:R-:W3:Y:S04]  /*03a0*/  LDG.E R13, desc[UR4][R12.64] ;  /* 0x000000040c0d7981 */ /* 0x000ee8000c1e1900 */
[----:B------:R-:W3:Y:S01]  /*03b0*/  LDG.E R22, desc[UR4][R6.64+-0x8] ;  /* 0xfffff80406167981 */ /* 0x000ee2000c1e1900 */
[----:B--2---:R-:W-:-:S03]  /*03c0*/  FFMA R14, R26, R14, R15 ;  /* 0x0000000e1a0e7223 */ /* 0x004fc6000000000f */
[----:B------:R-:W2:Y:S04]  /*03d0*/  LDG.E R15, desc[UR4][R4.64+0x8] ;  /* 0x00000804040f7981 */ /* 0x000ea8000c1e1900 */
[----:B------:R-:W2:Y:S01]  /*03e0*/  LDG.E R26, desc[UR4][R6.64] ;  /* 0x00000004061a7981 */ /* 0x000ea2000c1e1900 */
[----:B----4-:R-:W-:Y:S01]  /*03f0*/  FFMA R14, R16, R10, R14 ;  /* 0x0000000a100e7223 */ /* 0x010fe2000000000e */
[----:B------:R-:W-:-:S04]  /*0400*/  IMAD.WIDE R16, R17, 0x4, R8 ;  /* 0x0000000411107825 */ /* 0x000fc800078e0208 */
[----:B---3--:R-:W-:Y:S02]  /*0410*/  IMAD.WIDE R10, R25, 0x4, R8 ;  /* 0x00000004190a7825 */ /* 0x008fe400078e0208 */
[----:B------:R-:W3:Y:S02]  /*0420*/  LDG.E R16, desc[UR4][R16.64] ;  /* 0x0000000410107981 */ /* 0x000ee4000c1e1900 */
[----:B------:R-:W-:Y:S01]  /*0430*/  FFMA R22, R22, R13, R14 ;  /* 0x0000000d16167223 */ /* 0x000fe2000000000e */
[--C-:B------:R-:W-:Y:S01]  /*0440*/  IMAD.WIDE R12, R29, 0x4, R8.reuse ;  /* 0x000000041d0c7825 */ /* 0x100fe200078e0208 */
[----:B------:R-:W3:Y:S04]  /*0450*/  LDG.E R25, desc[UR4][R6.64+-0x4] ;  /* 0xfffffc0406197981 */ /* 0x000ee8000c1e1900 */
[----:B------:R-:W4:Y:S04]  /*0460*/  LDG.E R11, desc[UR4][R10.64] ;  /* 0x000000040a0b7981 */ /* 0x000f28000c1e1900 */
[----:B------:R-:W4:Y:S04]  /*0470*/  LDG.E R12, desc[UR4][R12.64] ;  /* 0x000000040c0c7981 */ /* 0x000f28000c1e1900 */
[----:B------:R-:W4:Y:S04]  /*0480*/  LDG.E R29, desc[UR4][R6.64+0x4] ;  /* 0x00000404061d7981 */ /* 0x000f28000c1e1900 */
[----:B------:R-:W4:Y:S01]  /*0490*/  LDG.E R17, desc[UR4][R6.64+0xc] ;  /* 0x00000c0406117981 */ /* 0x000f22000c1e1900 */
[----:B--2---:R-:W-:-:S04]  /*04a0*/  IMAD.WIDE R14, R15, 0x4, R8 ;  /* 0x000000040f0e7825 */ /* 0x004fc800078e0208 */
[----:B------:R-:W-:Y:S02]  /*04b0*/  IMAD.WIDE R8, R27, 0x4, R8 ;  /* 0x000000041b087825 */ /* 0x000fe400078e0208 */
[----:B------:R-:W2:Y:S04]  /*04c0*/  LDG.E R14, desc[UR4][R14.64] ;  /* 0x000000040e0e7981 */ /* 0x000ea8000c1e1900 */
[----:B------:R-:W2:Y:S04]  /*04d0*/  LDG.E R27, desc[UR4][R6.64+0x8] ;  /* 0x00000804061b7981 */ /* 0x000ea8000c1e1900 */
[----:B------:R-:W2:Y:S01]  /*04e0*/  LDG.E R8, desc[UR4][R8.64] ;  /* 0x0000000408087981 */ /* 0x000ea2000c1e1900 */
[----:B------:R-:W-:-:S02]  /*04f0*/  VIADD R20, R20, 0x8 ;  /* 0x0000000814147836 */ /* 0x000fc40000000000 */
[----:B---3--:R-:W-:-:S03]  /*0500*/  FFMA R25, R25, R16, R22 ;  /* 0x0000001019197223 */ /* 0x008fc60000000016 */
[----:B------:R-:W-:Y:S01]  /*0510*/  ISETP.NE.AND P1, PT, R20, RZ, PT ;  /* 0x000000ff1400720c */ /* 0x000fe20003f25270 */
[----:B----4-:R-:W-:Y:S01]  /*0520*/  FFMA R26, R26, R11, R25 ;  /* 0x0000000b1a1a7223 */ /* 0x010fe20000000019 */
[----:B------:R-:W-:Y:S02]  /*0530*/  IADD3 R10, P2, PT, R6, 0x20, RZ ;  /* 0x00000020060a7810 */ /* 0x000fe40007f5e0ff */
[----:B------:R-:W-:Y:S01]  /*0540*/  IADD3 R4, P3, PT, R4, 0x20, RZ ;  /* 0x0000002004047810 */ /* 0x000fe20007f7e0ff */
[----:B------:R-:W-:Y:S02]  /*0550*/  FFMA R12, R29, R12, R26 ;  /* 0x0000000c1d0c7223 */ /* 0x000fe4000000001a */
[----:B------:R-:W-:Y:S01]  /*0560*/  IMAD.X R25, RZ, RZ, R7, P2 ;  /* 0x000000ffff197224 */ /* 0x000fe200010e0607 */
[----:B------:R-:W-:Y:S01]  /*0570*/  IADD3.X R5, PT, PT, RZ, R5, RZ, P3, !PT ;  /* 0x00000005ff057210 */ /* 0x000fe20001ffe4ff */
[----:B--2---:R-:W-:-:S04]  /*0580*/  FFMA R12, R27, R14, R12 ;  /* 0x0000000e1b0c7223 */ /* 0x004fc8000000000c */
[----:B------:R-:W-:Y:S01]  /*0590*/  FFMA R15, R17, R8, R12 ;  /* 0x00000008110f7223 */ /* 0x000fe2000000000c */
[----:B------:R-:W-:Y:S06]  /*05a0*/  @P1 BRA `(.L_x_4) ;  /* 0xfffffffc00381947 */ /* 0x000fec000383ffff */
.L_x_3:
[----:B------:R-:W-:Y:S05]  /*05b0*/  BSYNC.RECONVERGENT B1 ;  /* 0x0000000000017941 */ /* 0x000fea0003800200 */
.L_x_2:
[----:B------:R-:W-:Y:S05]  /*05c0*/  @!P0 BRA `(.L_x_1) ;  /* 0x0000000400508947 */ /* 0x000fea0003800000 */
[----:B------:R-:W-:Y:S01]  /*05d0*/  ISETP.GE.U32.AND P1, PT, R24, 0x4, PT ;  /* 0x000000041800780c */ /* 0x000fe20003f26070 */
[----:B------:R-:W-:Y:S01]  /*05e0*/  BSSY.RECONVERGENT B1, `(.L_x_5) ;  /* 0x0000024000017945 */ /* 0x000fe20003800200 */
[----:B------:R-:W-:-:S04]  /*05f0*/  LOP3.LUT R20, R19, 0x3, RZ, 0xc0, !PT ;  /* 0x0000000313147812 */ /* 0x000fc800078ec0ff */
[----:B------:R-:W-:-:S07]  /*0600*/  ISETP.NE.AND P0, PT, R20, RZ, PT ;  /* 0x000000ff1400720c */ /* 0x000fce0003f05270 */
[----:B------:R-:W-:Y:S06]  /*0610*/  @!P1 BRA `(.L_x_6) ;  /* 0x0000000000809947 */ /* 0x000fec0003800000 */
[----:B------:R-:W0:Y:S01]  /*0620*/  LDCU.64 UR6, c[0x0][0x388] ;  /* 0x00007100ff0677ac */ /* 0x000e220008000a00 */
[----:B------:R-:W-:-:S04]  /*0630*/  IADD3 R5, P1, PT, R0, R23, RZ ;  /* 0x0000001700057210 */ /* 0x000fc80007f3e0ff */
[----:B------:R-:W-:Y:S01]  /*0640*/  SHF.L.U32 R4, R5, 0x2, RZ ;  /* 0x0000000205047819 */ /* 0x000fe200000006ff */
[----:B------:R-:W-:-:S05]  /*0650*/  IMAD.X R6, RZ, RZ, R21, P1 ;  /* 0x000000ffff067224 */ /* 0x000fca00008e0615 */
[----:B------:R-:W-:Y:S02]  /*0660*/  SHF.L.U64.HI R5, R5, 0x2, R6 ;  /* 0x0000000205057819 */ /* 0x000fe40000010206 */
[----:B------:R-:W1:Y:S01]  /*0670*/  LDC.64 R6, c[0x0][0x3a0] ;  /* 0x0000e800ff067b82 */ /* 0x000e620000000a00 */
[----:B0-----:R-:W-:-:S04]  /*0680*/  IADD3 R24, P1, PT, R4, UR6, RZ ;  /* 0x0000000604187c10 */ /* 0x001fc8000ff3e0ff */
[----:B------:R-:W-:Y:S01]  /*0690*/  IADD3.X R25, PT, PT, R5, UR7, RZ, P1, !PT ;  /* 0x0000000705197c10 */ /* 0x000fe20008ffe4ff */
[----:B------:R-:W0:Y:S04]  /*06a0*/  LDCU.64 UR6, c[0x0][0x390] ;  /* 0x00007200ff0677ac */ /* 0x000e280008000a00 */
[----:B------:R-:W1:Y:S04]  /*06b0*/  LDG.E R17, desc[UR4][R24.64] ;  /* 0x0000000418117981 */ /* 0x000e68000c1e1900 */
[----:B------:R-:W2:Y:S04]  /*06c0*/  LDG.E R9, desc[UR4][R24.64+0x4] ;  /* 0x0000040418097981 */ /* 0x000ea8000c1e1900 */
[----:B------:R-:W3:Y:S04]  /*06d0*/  LDG.E R11, desc[UR4][R24.64+0x8] ;  /* 0x00000804180b7981 */ /* 0x000ee8000c1e1900 */
[----:B------:R-:W4:Y:S01]  /*06e0*/  LDG.E R13, desc[UR4][R24.64+0xc] ;  /* 0x00000c04180d7981 */ /* 0x000f22000c1e1900 */
[----:B0-----:R-:W-:-:S04]  /*06f0*/  IADD3 R4, P1, PT, R4, UR6, RZ ;  /* 0x0000000604047c10 */ /* 0x001fc8000ff3e0ff */
[----:B------:R-:W-:-:S05]  /*0700*/  IADD3.X R5, PT, PT, R5, UR7, RZ, P1, !PT ;  /* 0x0000000705057c10 */ /* 0x000fca0008ffe4ff */
[----:B------:R-:W4:Y:S04]  /*0710*/  LDG.E R14, desc[UR4][R4.64] ;  /* 0x00000004040e7981 */ /* 0x000f28000c1e1900 */
[----:B------:R-:W4:Y:S04]  /*0720*/  LDG.E R25, desc[UR4][R4.64+0x4] ;  /* 0x0000040404197981 */ /* 0x000f28000c1e1900 */
[----:B------:R-:W4:Y:S01]  /*0730*/  LDG.E R27, desc[UR4][R4.64+0xc] ;  /* 0x00000c04041b7981 */ /* 0x000f22000c1e1900 */
[----:B-1----:R-:W-:-:S04]  /*0740*/  IMAD.WIDE R16, R17, 0x4, R6 ;  /* 0x0000000411107825 */ /* 0x002fc800078e0206 */
[--C-:B--2---:R-:W-:Y:S01]  /*0750*/  IMAD.WIDE R8, R9, 0x4, R6.reuse ;  /* 0x0000000409087825 */ /* 0x104fe200078e0206 */
[----:B------:R-:W2:Y:S03]  /*0760*/  LDG.E R12, desc[UR4][R16.64] ;  /* 0x00000004100c7981 */ /* 0x000ea6000c1e1900 */
[--C-:B---3--:R-:W-:Y:S02]  /*0770*/  IMAD.WIDE R10, R11, 0x4, R6.reuse ;  /* 0x000000040b0a7825 */ /* 0x108fe400078e0206 */
[----:B------:R-:W3:Y:S02]  /*0780*/  LDG.E R8, desc[UR4][R8.64] ;  /* 0x0000000408087981 */ /* 0x000ee4000c1e1900 */
[----:B----4-:R-:W-:Y:S02]  /*0790*/  IMAD.WIDE R6, R13, 0x4, R6 ;  /* 0x000000040d067825 */ /* 0x010fe400078e0206 */
[----:B------:R-:W4:Y:S04]  /*07a0*/  LDG.E R10, desc[UR4][R10.64] ;  /* 0x000000040a0a7981 */ /* 0x000f28000c1e1900 */
[----:B------:R-:W4:Y:S04]  /*07b0*/  LDG.E R13, desc[UR4][R4.64+0x8] ;  /* 0x00000804040d7981 */ /* 0x000f28000c1e1900 */
[----:B------:R-:W4:Y:S01]  /*07c0*/  LDG.E R6, desc[UR4][R6.64] ;  /* 0x0000000406067981 */ /* 0x000f22000c1e1900 */
[----:B------:R-:W-:-:S02]  /*07d0*/  VIADD R23, R23, 0x4 ;  /* 0x0000000417177836 */ /* 0x000fc40000000000 */
[----:B--2---:R-:W-:-:S04]  /*07e0*/  FFMA R12, R14, R12, R15 ;  /* 0x0000000c0e0c7223 */ /* 0x004fc8000000000f */
[----:B---3--:R-:W-:-:S04]  /*07f0*/  FFMA R12, R25, R8, R12 ;  /* 0x00000008190c7223 */ /* 0x008fc8000000000c */
[----:B----4-:R-:W-:-:S04]  /*0800*/  FFMA R12, R13, R10, R12 ;  /* 0x0000000a0d0c7223 */ /* 0x010fc8000000000c */
[----:B------:R-:W-:-:S07]  /*0810*/  FFMA R15, R27, R6, R12 ;  /* 0x000000061b0f7223 */ /* 0x000fce000000000c */
.L_x_6:
[----:B------:R-:W-:Y:S05]  /*0820*/  BSYNC.RECONVERGENT B1 ;  /* 0x0000000000017941 */ /* 0x000fea0003800200 */
.L_x_5:
[----:B------:R-:W-:Y:S05]  /*0830*/  @!P0 BRA `(.L_x_1) ;  /* 0x0000000000b48947 */ /* 0x000fea0003800000 */
[----:B------:R-:W-:Y:S01]  /*0840*/  ISETP.NE.AND P1, PT, R20, 0x1, PT ;  /* 0x000000011400780c */ /* 0x000fe20003f25270 */
[----:B------:R-:W-:Y:S01]  /*0850*/  BSSY.RECONVERGENT B1, `(.L_x_7) ;  /* 0x000001a000017945 */ /* 0x000fe20003800200 */
[----:B------:R-:W-:-:S04]  /*0860*/  LOP3.LUT R19, R19, 0x1, RZ, 0xc0, !PT ;  /* 0x0000000113137812 */ /* 0x000fc800078ec0ff */
[----:B------:R-:W-:-:S07]  /*0870*/  ISETP.NE.U32.AND P0, PT, R19, 0x1, PT ;  /* 0x000000011300780c */ /* 0x000fce0003f05070 */
[----:B------:R-:W-:Y:S06]  /*0880*/  @!P1 BRA `(.L_x_8) ;  /* 0x0000000000589947 */ /* 0x000fec0003800000 */
[----:B------:R-:W0:Y:S01]  /*0890*/  LDCU.64 UR6, c[0x0][0x388] ;  /* 0x00007100ff0677ac */ /* 0x000e220008000a00 */
[----:B------:R-:W-:Y:S01]  /*08a0*/  IADD3 R4, P1, PT, R0, R23, RZ ;  /* 0x0000001700047210 */ /* 0x000fe20007f3e0ff */
[----:B------:R-:W1:Y:S03]  /*08b0*/  LDC.64 R8, c[0x0][0x3a0] ;  /* 0x0000e800ff087b82 */ /* 0x000e660000000a00 */
[----:B------:R-:W-:Y:S01]  /*08c0*/  IADD3.X R5, PT, PT, RZ, R21, RZ, P1, !PT ;  /* 0x00000015ff057210 */ /* 0x000fe20000ffe4ff */
[----:B------:R-:W-:-:S03]  /*08d0*/  IMAD.SHL.U32 R10, R4, 0x4, RZ ;  /* 0x00000004040a7824 */ /* 0x000fc600078e00ff */
[----:B------:R-:W-:Y:S02]  /*08e0*/  SHF.L.U64.HI R5, R4, 0x2, R5 ;  /* 0x0000000204057819 */ /* 0x000fe40000010205 */
[----:B0-----:R-:W-:-:S04]  /*08f0*/  IADD3 R6, P1, PT, R10, UR6, RZ ;  /* 0x000000060a067c10 */ /* 0x001fc8000ff3e0ff */
[----:B------:R-:W-:Y:S01]  /*0900*/  IADD3.X R7, PT, PT, R5, UR7, RZ, P1, !PT ;  /* 0x0000000705077c10 */ /* 0x000fe20008ffe4ff */
[----:B------:R-:W0:Y:S04]  /*0910*/  LDCU.64 UR6, c[0x0][0x390] ;  /* 0x00007200ff0677ac */ /* 0x000e280008000a00 */
[----:B------:R-:W1:Y:S04]  /*0920*/  LDG.E R11, desc[UR4][R6.64] ;  /* 0x00000004060b7981 */ /* 0x000e68000c1e1900 */
[----:B------:R-:W2:Y:S01]  /*0930*/  LDG.E R13, desc[UR4][R6.64+0x4] ;  /* 0x00000404060d7981 */ /* 0x000ea2000c1e1900 */
[----:B0-----:R-:W-:-:S04]  /*0940*/  IADD3 R4, P1, PT, R10, UR6, RZ ;  /* 0x000000060a047c10 */ /* 0x001fc8000ff3e0ff */
[----:B------:R-:W-:-:S05]  /*0950*/  IADD3.X R5, PT, PT, R5, UR7, RZ, P1, !PT ;  /* 0x0000000705057c10 */ /* 0x000fca0008ffe4ff */
[----:B------:R-:W3:Y:S01]  /*0960*/  LDG.E R12, desc[UR4][R4.64] ;  /* 0x00000004040c7981 */ /* 0x000ee2000c1e1900 */
[----:B-1----:R-:W-:-:S04]  /*0970*/  IMAD.WIDE R10, R11, 0x4, R8 ;  /* 0x000000040b0a7825 */ /* 0x002fc800078e0208 */
[----:B--2---:R-:W-:Y:S02]  /*0980*/  IMAD.WIDE R8, R13, 0x4, R8 ;  /* 0x000000040d087825 */ /* 0x004fe400078e0208 */
[----:B------:R-:W3:Y:S04]  /*0990*/  LDG.E R10, desc[UR4][R10.64] ;  /* 0x000000040a0a7981 */ /* 0x000ee8000c1e1900 */
[----:B------:R-:W2:Y:S04]  /*09a0*/  LDG.E R13, desc[UR4][R4.64+0x4] ;  /* 0x00000404040d7981 */ /* 0x000ea8000c1e1900 */
[----:B------:R-:W2:Y:S01]  /*09b0*/  LDG.E R8, desc[UR4][R8.64] ;  /* 0x0000000408087981 */ /* 0x000ea2000c1e1900 */
[----:B------:R-:W-:Y:S01]  /*09c0*/  IADD3 R23, PT, PT, R23, 0x2, RZ ;  /* 0x0000000217177810 */ /* 0x000fe20007ffe0ff */
[----:B---3--:R-:W-:-:S04]  /*09d0*/  FFMA R12, R12, R10, R15 ;  /* 0x0000000a0c0c7223 */ /* 0x008fc8000000000f */
[----:B--2---:R-:W-:-:S07]  /*09e0*/  FFMA R15, R13, R8, R12 ;  /* 0x000000080d0f7223 */ /* 0x004fce000000000c */
.L_x_8:
[----:B------:R-:W-:Y:S05]  /*09f0*/  BSYNC.RECONVERGENT B1 ;  /* 0x0000000000017941 */ /* 0x000fea0003800200 */
.L_x_7:
[----:B------:R-:W-:Y:S05]  /*0a00*/  @P0 BRA `(.L_x_1) ;  /* 0x0000000000400947 */ /* 0x000fea0003800000 */
[----:B------:R-:W0:Y:S01]  /*0a10*/  LDCU.64 UR6, c[0x0][0x388] ;  /* 0x00007100ff0677ac */ /* 0x000e220008000a00 */
[----:B------:R-:W-:Y:S01]  /*0a20*/  IADD3 R0, P0, PT, R0, R23, RZ ;  /* 0x0000001700007210 */ /* 0x000fe20007f1e0ff */
[----:B------:R-:W1:Y:S03]  /*0a30*/  LDC.64 R4, c[0x0][0x3a0] ;  /* 0x0000e800ff047b82 */ /* 0x000e660000000a00 */
[----:B------:R-:W-:Y:S01]  /*0a40*/  SHF.L.U32 R6, R0, 0x2, RZ ;  /* 0x0000000200067819 */ /* 0x000fe200000006ff */
[----:B------:R-:W-:-:S05]  /*0a50*/  IMAD.X R21, RZ, RZ, R21, P0 ;  /* 0x000000ffff157224 */ /* 0x000fca00000e0615 */
[----:B------:R-:W-:Y:S02]  /*0a60*/  SHF.L.U64.HI R0, R0, 0x2, R21 ;  /* 0x0000000200007819 */ /* 0x000fe40000010215 */
[----:B0-----:R-:W-:-:S04]  /*0a70*/  IADD3 R8, P0, PT, R6, UR6, RZ ;  /* 0x0000000606087c10 */ /* 0x001fc8000ff1e0ff */
[----:B------:R-:W-:Y:S01]  /*0a80*/  IADD3.X R9, PT, PT, R0, UR7, RZ, P0, !PT ;  /* 0x0000000700097c10 */ /* 0x000fe200087fe4ff */
[----:B------:R-:W0:Y:S05]  /*0a90*/  LDCU.64 UR6, c[0x0][0x390] ;  /* 0x00007200ff0677ac */ /* 0x000e2a0008000a00 */
[----:B------:R-:W1:Y:S01]  /*0aa0*/  LDG.E R9, desc[UR4][R8.64] ;  /* 0x0000000408097981 */ /* 0x000e62000c1e1900 */
[----:B0-----:R-:W-:-:S04]  /*0ab0*/  IADD3 R6, P0, PT, R6, UR6, RZ ;  /* 0x0000000606067c10 */ /* 0x001fc8000ff1e0ff */
[----:B------:R-:W-:-:S05]  /*0ac0*/  IADD3.X R7, PT, PT, R0, UR7, RZ, P0, !PT ;  /* 0x0000000700077c10 */ /* 0x000fca00087fe4ff */
[----:B------:R-:W2:Y:S01]  /*0ad0*/  LDG.E R6, desc[UR4][R6.64] ;  /* 0x0000000406067981 */ /* 0x000ea2000c1e1900 */
[----:B-1----:R-:W-:-:S06]  /*0ae0*/  IMAD.WIDE R4, R9, 0x4, R4 ;  /* 0x0000000409047825 */ /* 0x002fcc00078e0204 */
[----:B------:R-:W2:Y:S02]  /*0af0*/  LDG.E R4, desc[UR4][R4.64] ;  /* 0x0000000404047981 */ /* 0x000ea4000c1e1900 */
[----:B--2---:R-:W-:-:S07]  /*0b00*/  FFMA R15, R6, R4, R15 ;  /* 0x00000004060f7223 */ /* 0x004fce000000000f */
.L_x_1:
[----:B------:R-:W-:Y:S05]  /*0b10*/  BSYNC.RECONVERGENT B0 ;  /* 0x0000000000007941 */ /* 0x000fea0003800200 */
.L_x_0:
[----:B-----5:R-:W-:-:S05]  /*0b20*/  FADD R15, R18, R15 ;  /* 0x0000000f120f7221 */ /* 0x020fca0000000000 */
[----:B------:R-:W-:Y:S01]  /*0b30*/  STG.E desc[UR4][R2.64], R15 ;  /* 0x0000000f02007986 */ /* 0x000fe2000c101904 */
[----:B------:R-:W-:Y:S05]  /*0b40*/  EXIT ;  /* 0x000000000000794d */ /* 0x000fea0003800000 */
.L_x_9:
[----:B------:R-:W-:-:S00]  /*0b50*/  BRA `(.L_x_9) ;  /* 0xfffffffc00fc7947 */ /* 0x000fc0000383ffff */
[----:B------:R-:W-:-:S00]  /*0b60*/  NOP ;  /* 0x0000000000007918 */ /* 0x000fc00000000000 */
        /* <DEDUP_REMOVED lines=9> */
.L_x_10:


//--------------------- .nv.shared.reserved.0     --------------------------
	.section	.nv.shared.reserved.0,"aw",@nobits
	.weak		__nv_reservedSMEM_offset_0_alias
	.size		__nv_reservedSMEM_offset_0_alias, 0, 64
	.other		__nv_reservedSMEM_offset_0_alias,@"STO_CUDA_RESERVED_SHARED STV_DEFAULT"
__nv_reservedSMEM_offset_0_alias:
	.zero		0
	.zero		64


//--------------------- .nv.constant0._Z13csrmul_kernelPiS_PfiS0_S0_ --------------------------
	.section	.nv.constant0._Z13csrmul_kernelPiS_PfiS0_S0_,"a",@progbits
	.sectionflags	@""
	.align	4
.nv.constant0._Z13csrmul_kernelPiS_PfiS0_S0_:
	.zero		944


//--------------------- SYMBOLS --------------------------

	.type		.nv.reservedSmem.offset0,@object
	.size		.nv.reservedSmem.offset0,0x4
